//
// Generated by NVIDIA NVVM Compiler
//
// Compiler Build ID: CL-36424714
// Cuda compilation tools, release 13.0, V13.0.88
// Based on NVVM 20.0.0
//

.version 9.0
.target sm_100
.address_size 64

	// .globl	_Z7add_twoPii

.visible .entry _Z7add_twoPii(
	.param .u64 .ptr .align 1 _Z7add_twoPii_param_0,
	.param .u32 _Z7add_twoPii_param_1
)
{
	.reg .pred 	%p<7>;
	.reg .b32 	%r<41>;
	.reg .b64 	%rd<11>;

	ld.param.u64 	%rd2, [_Z7add_twoPii_param_0];
	ld.param.u32 	%r12, [_Z7add_twoPii_param_1];
	cvta.to.global.u64 	%rd1, %rd2;
	mov.u32 	%r13, %ctaid.x;
	mov.u32 	%r14, %ntid.x;
	mov.u32 	%r15, %tid.x;
	mad.lo.s32 	%r39, %r13, %r14, %r15;
	mov.u32 	%r16, %nctaid.x;
	mul.lo.s32 	%r2, %r16, %r14;
	setp.ge.s32 	%p1, %r39, %r12;
	@%p1 bra 	$L__BB0_7;
	add.s32 	%r17, %r39, %r2;
	max.s32 	%r18, %r12, %r17;
	setp.lt.s32 	%p2, %r17, %r12;
	selp.u32 	%r19, 1, 0, %p2;
	add.s32 	%r20, %r17, %r19;
	sub.s32 	%r21, %r18, %r20;
	div.u32 	%r22, %r21, %r2;
	add.s32 	%r3, %r22, %r19;
	and.b32  	%r23, %r3, 3;
	setp.eq.s32 	%p3, %r23, 3;
	@%p3 bra 	$L__BB0_4;
	add.s32 	%r24, %r3, 1;
	and.b32  	%r25, %r24, 3;
	neg.s32 	%r37, %r25;
$L__BB0_3:
	.pragma "nounroll";
	mul.wide.s32 	%rd3, %r39, 4;
	add.s64 	%rd4, %rd1, %rd3;
	ld.global.u32 	%r26, [%rd4];
	add.s32 	%r27, %r26, 2;
	st.global.u32 	[%rd4], %r27;
	add.s32 	%r39, %r39, %r2;
	add.s32 	%r37, %r37, 1;
	setp.ne.s32 	%p4, %r37, 0;
	@%p4 bra 	$L__BB0_3;
$L__BB0_4:
	setp.lt.u32 	%p5, %r3, 3;
	@%p5 bra 	$L__BB0_7;
	mul.wide.s32 	%rd7, %r2, 4;
	shl.b32 	%r36, %r2, 2;
$L__BB0_6:
	mul.wide.s32 	%rd5, %r39, 4;
	add.s64 	%rd6, %rd1, %rd5;
	ld.global.u32 	%r28, [%rd6];
	add.s32 	%r29, %r28, 2;
	st.global.u32 	[%rd6], %r29;
	add.s64 	%rd8, %rd6, %rd7;
	ld.global.u32 	%r30, [%rd8];
	add.s32 	%r31, %r30, 2;
	st.global.u32 	[%rd8], %r31;
	add.s64 	%rd9, %rd8, %rd7;
	ld.global.u32 	%r32, [%rd9];
	add.s32 	%r33, %r32, 2;
	st.global.u32 	[%rd9], %r33;
	add.s64 	%rd10, %rd9, %rd7;
	ld.global.u32 	%r34, [%rd10];
	add.s32 	%r35, %r34, 2;
	st.global.u32 	[%rd10], %r35;
	add.s32 	%r39, %r36, %r39;
	setp.lt.s32 	%p6, %r39, %r12;
	@%p6 bra 	$L__BB0_6;
$L__BB0_7:
	ret;

}


// ===== COMPILED SASS (sm_100) =====

	.target	sm_100

	.elftype	@"ET_EXEC"


//--------------------- .note.nv.tkinfo           --------------------------
	.section	.note.nv.tkinfo,"",@"SHT_NOTE"
	.sectionflags	@"SHF_NOTE_NV_TKINFO"
	.tkinfo
        /*0018*/ 	.word	0x00000002
        /*0030*/ 	.string	""
        /*0030*/ 	.string	"ptxas"
        /*0030*/ 	.string	"Cuda compilation tools, release 13.0, V13.0.88"
        /*0030*/ 	.string	"Build cuda_13.0.r13.0/compiler.36424714_0"
        /*0030*/ 	.string	"-arch sm_100 -m 64 "



//--------------------- .note.nv.cuinfo           --------------------------
	.section	.note.nv.cuinfo,"",@"SHT_NOTE"
	.sectionflags	@"SHF_NOTE_NV_CUINFO"
        /*0018*/ 	.short	0x0002
        /*001a*/ 	.short	0x0064
        /*001c*/ 	.short	0x0082
	.zero		2


//--------------------- .nv.info                  --------------------------
	.section	.nv.info,"",@"SHT_CUDA_INFO"
	.align	4


	//----- nvinfo : EIATTR_REGCOUNT
	.align		4
        /*0000*/ 	.byte	0x04, 0x2f
        /*0002*/ 	.short	(.L_1 - .L_0)
	.align		4
.L_0:
        /*0004*/ 	.word	index@(_Z7add_twoPii)
        /*0008*/ 	.word	0x00000018


	//----- nvinfo : EIATTR_FRAME_SIZE
	.align		4
.L_1:
        /*000c*/ 	.byte	0x04, 0x11
        /*000e*/ 	.short	(.L_3 - .L_2)
	.align		4
.L_2:
        /*0010*/ 	.word	index@(_Z7add_twoPii)
        /*0014*/ 	.word	0x00000000


	//----- nvinfo : EIATTR_MIN_STACK_SIZE
	.align		4
.L_3:
        /*0018*/ 	.byte	0x04, 0x12
        /*001a*/ 	.short	(.L_5 - .L_4)
	.align		4
.L_4:
        /*001c*/ 	.word	index@(_Z7add_twoPii)
        /*0020*/ 	.word	0x00000000
.L_5:


//--------------------- .nv.compat                --------------------------
	.section	.nv.compat,"",@"SHT_CUDA_COMPAT_INFO"
	.align	4
        /*0000*/ 	.byte	0x02, 0x09, 0x00, 0x00, 0x02, 0x02, 0x01, 0x00, 0x02, 0x05, 0x05, 0x00, 0x03, 0x07, 0x01, 0x01
        /*0010*/ 	.byte	0x02, 0x03, 0x00, 0x00, 0x02, 0x06, 0x01, 0x00, 0x04, 0x0b, 0x08, 0x00, 0x09, 0x00, 0x00, 0x00
        /*0020*/ 	.byte	0x00, 0x00, 0x00, 0x00


//--------------------- .nv.info._Z7add_twoPii    --------------------------
	.section	.nv.info._Z7add_twoPii,"",@"SHT_CUDA_INFO"
	.sectionflags	@""
	.align	4


	//----- nvinfo : EIATTR_CUDA_API_VERSION
	.align		4
        /*0000*/ 	.byte	0x04, 0x37
        /*0002*/ 	.short	(.L_7 - .L_6)
.L_6:
        /*0004*/ 	.word	0x00000082


	//----- nvinfo : EIATTR_KPARAM_INFO
	.align		4
.L_7:
        /*0008*/ 	.byte	0x04, 0x17
        /*000a*/ 	.short	(.L_9 - .L_8)
.L_8:
        /*000c*/ 	.word	0x00000000
        /*0010*/ 	.short	0x0001
        /*0012*/ 	.short	0x0008
        /*0014*/ 	.byte	0x00, 0xf0, 0x11, 0x00


	//----- nvinfo : EIATTR_KPARAM_INFO
	.align		4
.L_9:
        /*0018*/ 	.byte	0x04, 0x17
        /*001a*/ 	.short	(.L_11 - .L_10)
.L_10:
        /*001c*/ 	.word	0x00000000
        /*0020*/ 	.short	0x0000
        /*0022*/ 	.short	0x0000
        /*0024*/ 	.byte	0x00, 0xf5, 0x21, 0x00


	//----- nvinfo : EIATTR_SPARSE_MMA_MASK
	.align		4
.L_11:
        /*0028*/ 	.byte	0x03, 0x50
        /*002a*/ 	.short	0x0000


	//----- nvinfo : EIATTR_MAXREG_COUNT
	.align		4
        /*002c*/ 	.byte	0x03, 0x1b
        /*002e*/ 	.short	0x00ff


	//----- nvinfo : EIATTR_MERCURY_ISA_VERSION
	.align		4
        /*0030*/ 	.byte	0x03, 0x5f
        /*0032*/ 	.short	0x0101


	//----- nvinfo : EIATTR_VRC_CTA_INIT_COUNT
	.align		4
        /*0034*/ 	.byte	0x02, 0x4a
	.zero		1
	.zero		1


	//----- nvinfo : EIATTR_EXIT_INSTR_OFFSETS
	.align		4
        /*0038*/ 	.byte	0x04, 0x1c
        /*003a*/ 	.short	(.L_13 - .L_12)


	//   ....[0]....
.L_12:
        /*003c*/ 	.word	0x00000090


	//   ....[1]....
        /*0040*/ 	.word	0x00000360


	//   ....[2]....
        /*0044*/ 	.word	0x000004a0


	//----- nvinfo : EIATTR_CRS_STACK_SIZE
	.align		4
.L_13:
        /*0048*/ 	.byte	0x04, 0x1e
        /*004a*/ 	.short	(.L_15 - .L_14)
.L_14:
        /*004c*/ 	.word	0x00000000


	//----- nvinfo : EIATTR_CBANK_PARAM_SIZE
	.align		4
.L_15:
        /*0050*/ 	.byte	0x03, 0x19
        /*0052*/ 	.short	0x000c


	//----- nvinfo : EIATTR_PARAM_CBANK
	.align		4
        /*0054*/ 	.byte	0x04, 0x0a
        /*0056*/ 	.short	(.L_17 - .L_16)
	.align		4
.L_16:
        /*0058*/ 	.word	index@(.nv.constant0._Z7add_twoPii)
        /*005c*/ 	.short	0x0380
        /*005e*/ 	.short	0x000c


	//----- nvinfo : EIATTR_SW_WAR
	.align		4
.L_17:
        /*0060*/ 	.byte	0x04, 0x36
        /*0062*/ 	.short	(.L_19 - .L_18)
.L_18:
        /*0064*/ 	.word	0x00000008
.L_19:


//--------------------- .nv.callgraph             --------------------------
	.section	.nv.callgraph,"",@"SHT_CUDA_CALLGRAPH"
	.align	4
	.sectionentsize	8
	.align		4
        /*0000*/ 	.word	0x00000000
	.align		4
        /*0004*/ 	.word	0xffffffff
	.align		4
        /*0008*/ 	.word	0x00000000
	.align		4
        /*000c*/ 	.word	0xfffffffe
	.align		4
        /*0010*/ 	.word	0x00000000
	.align		4
        /*0014*/ 	.word	0xfffffffd
	.align		4
        /*0018*/ 	.word	0x00000000
	.align		4
        /*001c*/ 	.word	0xfffffffc


//--------------------- .text._Z7add_twoPii       --------------------------
	.section	.text._Z7add_twoPii,"ax",@progbits
	.align	128
        .global         _Z7add_twoPii
        .type           _Z7add_twoPii,@function
        .size           _Z7add_twoPii,(.L_x_5 - _Z7add_twoPii)
        .other          _Z7add_twoPii,@"STO_CUDA_ENTRY STV_DEFAULT"
_Z7add_twoPii:
.text._Z7add_twoPii:
[----:B------:R-:W-:Y:S01]  /*0000*/  LDC R1, c[0x0][0x37c] ;  /* 0x0000df00ff017b82 */ /* 0x000fe20000000800 */
[----:B------:R-:W0:Y:S07]  /*0010*/  S2R R5, SR_TID.X ;  /* 0x0000000000057919 */ /* 0x000e2e0000002100 */
[----:B------:R-:W0:Y:S01]  /*0020*/  S2UR UR4, SR_CTAID.X ;  /* 0x00000000000479c3 */ /* 0x000e220000002500 */
[----:B------:R-:W1:Y:S07]  /*0030*/  LDCU UR6, c[0x0][0x388] ;  /* 0x00007100ff0677ac */ /* 0x000e6e0008000800 */
[----:B------:R-:W0:Y:S01]  /*0040*/  LDC R0, c[0x0][0x360] ;  /* 0x0000d800ff007b82 */ /* 0x000e220000000800 */
[----:B------:R-:W2:Y:S01]  /*0050*/  LDCU UR5, c[0x0][0x370] ;  /* 0x00006e00ff0577ac */ /* 0x000ea20008000800 */
[----:B0-----:R-:W-:-:S02]  /*0060*/  IMAD R5, R0, UR4, R5 ;  /* 0x0000000400057c24 */ /* 0x001fc4000f8e0205 */
[----:B--2---:R-:W-:-:S03]  /*0070*/  IMAD R0, R0, UR5, RZ ;  /* 0x0000000500007c24 */ /* 0x004fc6000f8e02ff */
[----:B-1----:R-:W-:-:S13]  /*0080*/  ISETP.GE.AND P0, PT, R5, UR6, PT ;  /* 0x0000000605007c0c */ /* 0x002fda000bf06270 */
[----:B------:R-:W-:Y:S05]  /*0090*/  @P0 EXIT ;  /* 0x000000000000094d */ /* 0x000fea0003800000 */
[----:B------:R-:W0:Y:S01]  /*00a0*/  I2F.U32.RP R8, R0 ;  /* 0x0000000000087306 */ /* 0x000e220000209000 */
[C---:B------:R-:W-:Y:S01]  /*00b0*/  IADD3 R4, PT, PT, R0.reuse, R5, RZ ;  /* 0x0000000500047210 */ /* 0x040fe20007ffe0ff */
[----:B------:R-:W-:Y:S01]  /*00c0*/  IMAD.MOV R9, RZ, RZ, -R0 ;  /* 0x000000ffff097224 */ /* 0x000fe200078e0a00 */
[----:B------:R-:W-:Y:S01]  /*00d0*/  ISETP.NE.U32.AND P2, PT, R0, RZ, PT ;  /* 0x000000ff0000720c */ /* 0x000fe20003f45070 */
[----:B------:R-:W1:Y:S01]  /*00e0*/  LDCU.64 UR4, c[0x0][0x358] ;  /* 0x00006b00ff0477ac */ /* 0x000e620008000a00 */
[C---:B------:R-:W-:Y:S01]  /*00f0*/  ISETP.GE.AND P0, PT, R4.reuse, UR6, PT ;  /* 0x0000000604007c0c */ /* 0x040fe2000bf06270 */
[----:B------:R-:W-:Y:S01]  /*0100*/  BSSY.RECONVERGENT B0, `(.L_x_0) ;  /* 0x0000025000007945 */ /* 0x000fe20003800200 */
[----:B------:R-:W-:Y:S02]  /*0110*/  VIMNMX R7, PT, PT, R4, UR6, !PT ;  /* 0x0000000604077c48 */ /* 0x000fe4000ffe0100 */
[----:B------:R-:W-:-:S04]  /*0120*/  SEL R6, RZ, 0x1, P0 ;  /* 0x00000001ff067807 */ /* 0x000fc80000000000 */
[----:B------:R-:W-:Y:S01]  /*0130*/  IADD3 R7, PT, PT, R7, -R4, -R6 ;  /* 0x8000000407077210 */ /* 0x000fe20007ffe806 */
[----:B0-----:R-:W0:Y:S02]  /*0140*/  MUFU.RCP R8, R8 ;  /* 0x0000000800087308 */ /* 0x001e240000001000 */
[----:B0-----:R-:W-:-:S06]  /*0150*/  VIADD R2, R8, 0xffffffe ;  /* 0x0ffffffe08027836 */ /* 0x001fcc0000000000 */
[----:B------:R0:W2:Y:S02]  /*0160*/  F2I.FTZ.U32.TRUNC.NTZ R3, R2 ;  /* 0x0000000200037305 */ /* 0x0000a4000021f000 */
[----:B0-----:R-:W-:Y:S02]  /*0170*/  IMAD.MOV.U32 R2, RZ, RZ, RZ ;  /* 0x000000ffff027224 */ /* 0x001fe400078e00ff */
[----:B--2---:R-:W-:-:S04]  /*0180*/  IMAD R9, R9, R3, RZ ;  /* 0x0000000309097224 */ /* 0x004fc800078e02ff */
[----:B------:R-:W-:-:S06]  /*0190*/  IMAD.HI.U32 R8, R3, R9, R2 ;  /* 0x0000000903087227 */ /* 0x000fcc00078e0002 */
[----:B------:R-:W-:-:S05]  /*01a0*/  IMAD.HI.U32 R9, R8, R7, RZ ;  /* 0x0000000708097227 */ /* 0x000fca00078e00ff */
[----:B------:R-:W-:-:S05]  /*01b0*/  IADD3 R2, PT, PT, -R9, RZ, RZ ;  /* 0x000000ff09027210 */ /* 0x000fca0007ffe1ff */
[----:B------:R-:W-:Y:S02]  /*01c0*/  IMAD R7, R0, R2, R7 ;  /* 0x0000000200077224 */ /* 0x000fe400078e0207 */
[----:B------:R-:W0:Y:S03]  /*01d0*/  LDC.64 R2, c[0x0][0x380] ;  /* 0x0000e000ff027b82 */ /* 0x000e260000000a00 */
[----:B------:R-:W-:-:S13]  /*01e0*/  ISETP.GE.U32.AND P0, PT, R7, R0, PT ;  /* 0x000000000700720c */ /* 0x000fda0003f06070 */
[----:B------:R-:W-:Y:S01]  /*01f0*/  @P0 IMAD.IADD R7, R7, 0x1, -R0 ;  /* 0x0000000107070824 */ /* 0x000fe200078e0a00 */
[----:B------:R-:W-:-:S04]  /*0200*/  @P0 IADD3 R9, PT, PT, R9, 0x1, RZ ;  /* 0x0000000109090810 */ /* 0x000fc80007ffe0ff */
[----:B------:R-:W-:-:S13]  /*0210*/  ISETP.GE.U32.AND P1, PT, R7, R0, PT ;  /* 0x000000000700720c */ /* 0x000fda0003f26070 */
[----:B------:R-:W-:Y:S01]  /*0220*/  @P1 VIADD R9, R9, 0x1 ;  /* 0x0000000109091836 */ /* 0x000fe20000000000 */
[----:B------:R-:W-:-:S04]  /*0230*/  @!P2 LOP3.LUT R9, RZ, R0, RZ, 0x33, !PT ;  /* 0x00000000ff09a212 */ /* 0x000fc800078e33ff */
[----:B------:R-:W-:-:S04]  /*0240*/  IADD3 R4, PT, PT, R6, R9, RZ ;  /* 0x0000000906047210 */ /* 0x000fc80007ffe0ff */
[C---:B------:R-:W-:Y:S02]  /*0250*/  LOP3.LUT R6, R4.reuse, 0x3, RZ, 0xc0, !PT ;  /* 0x0000000304067812 */ /* 0x040fe400078ec0ff */
[----:B------:R-:W-:Y:S02]  /*0260*/  ISETP.GE.U32.AND P1, PT, R4, 0x3, PT ;  /* 0x000000030400780c */ /* 0x000fe40003f26070 */
[----:B------:R-:W-:-:S13]  /*0270*/  ISETP.NE.AND P0, PT, R6, 0x3, PT ;  /* 0x000000030600780c */ /* 0x000fda0003f05270 */
[----:B01----:R-:W-:Y:S05]  /*0280*/  @!P0 BRA `(.L_x_1) ;  /* 0x0000000000308947 */ /* 0x003fea0003800000 */
[----:B------:R-:W0:Y:S01]  /*0290*/  LDC.64 R8, c[0x0][0x380] ;  /* 0x0000e000ff087b82 */ /* 0x000e220000000a00 */
[----:B------:R-:W-:-:S05]  /*02a0*/  VIADD R4, R4, 0x1 ;  /* 0x0000000104047836 */ /* 0x000fca0000000000 */
[----:B------:R-:W-:-:S04]  /*02b0*/  LOP3.LUT R4, R4, 0x3, RZ, 0xc0, !PT ;  /* 0x0000000304047812 */ /* 0x000fc800078ec0ff */
[----:B------:R-:W-:-:S07]  /*02c0*/  IADD3 R4, PT, PT, -R4, RZ, RZ ;  /* 0x000000ff04047210 */ /* 0x000fce0007ffe1ff */
.L_x_2:
[----:B01----:R-:W-:-:S05]  /*02d0*/  IMAD.WIDE R6, R5, 0x4, R8 ;  /* 0x0000000405067825 */ /* 0x003fca00078e0208 */
[----:B------:R-:W2:Y:S01]  /*02e0*/  LDG.E R10, desc[UR4][R6.64] ;  /* 0x00000004060a7981 */ /* 0x000ea2000c1e1900 */
[----:B------:R-:W-:Y:S01]  /*02f0*/  IADD3 R4, PT, PT, R4, 0x1, RZ ;  /* 0x0000000104047810 */ /* 0x000fe20007ffe0ff */
[----:B------:R-:W-:-:S03]  /*0300*/  IMAD.IADD R5, R0, 0x1, R5 ;  /* 0x0000000100057824 */ /* 0x000fc600078e0205 */
[----:B------:R-:W-:Y:S01]  /*0310*/  ISETP.NE.AND P0, PT, R4, RZ, PT ;  /* 0x000000ff0400720c */ /* 0x000fe20003f05270 */
[----:B--2---:R-:W-:-:S05]  /*0320*/  VIADD R11, R10, 0x2 ;  /* 0x000000020a0b7836 */ /* 0x004fca0000000000 */
[----:B------:R1:W-:Y:S07]  /*0330*/  STG.E desc[UR4][R6.64], R11 ;  /* 0x0000000b06007986 */ /* 0x0003ee000c101904 */
[----:B------:R-:W-:Y:S05]  /*0340*/  @P0 BRA `(.L_x_2) ;  /* 0xfffffffc00e00947 */ /* 0x000fea000383ffff */
.L_x_1:
[----:B------:R-:W-:Y:S05]  /*0350*/  BSYNC.RECONVERGENT B0 ;  /* 0x0000000000007941 */ /* 0x000fea0003800200 */
.L_x_0:
[----:B------:R-:W-:Y:S05]  /*0360*/  @!P1 EXIT ;  /* 0x000000000000994d */ /* 0x000fea0003800000 */
.L_x_3:
[----:B0-----:R-:W-:-:S05]  /*0370*/  IMAD.WIDE R12, R5, 0x4, R2 ;  /* 0x00000004050c7825 */ /* 0x001fca00078e0202 */
[----:B------:R-:W2:Y:S01]  /*0380*/  LDG.E R4, desc[UR4][R12.64] ;  /* 0x000000040c047981 */ /* 0x000ea2000c1e1900 */
[----:B-1----:R-:W-:Y:S01]  /*0390*/  IMAD.WIDE R6, R0, 0x4, R12 ;  /* 0x0000000400067825 */ /* 0x002fe200078e020c */
[----:B--2---:R-:W-:-:S05]  /*03a0*/  IADD3 R15, PT, PT, R4, 0x2, RZ ;  /* 0x00000002040f7810 */ /* 0x004fca0007ffe0ff */
[----:B------:R0:W-:Y:S04]  /*03b0*/  STG.E desc[UR4][R12.64], R15 ;  /* 0x0000000f0c007986 */ /* 0x0001e8000c101904 */
[----:B------:R-:W2:Y:S01]  /*03c0*/  LDG.E R4, desc[UR4][R6.64] ;  /* 0x0000000406047981 */ /* 0x000ea2000c1e1900 */
[----:B------:R-:W-:-:S04]  /*03d0*/  IMAD.WIDE R8, R0, 0x4, R6 ;  /* 0x0000000400087825 */ /* 0x000fc800078e0206 */
[----:B--2---:R-:W-:-:S05]  /*03e0*/  VIADD R17, R4, 0x2 ;  /* 0x0000000204117836 */ /* 0x004fca0000000000 */
[----:B------:R0:W-:Y:S04]  /*03f0*/  STG.E desc[UR4][R6.64], R17 ;  /* 0x0000001106007986 */ /* 0x0001e8000c101904 */
[----:B------:R-:W2:Y:S01]  /*0400*/  LDG.E R4, desc[UR4][R8.64] ;  /* 0x0000000408047981 */ /* 0x000ea2000c1e1900 */
[----:B------:R-:W-:Y:S01]  /*0410*/  IMAD.WIDE R10, R0, 0x4, R8 ;  /* 0x00000004000a7825 */ /* 0x000fe200078e0208 */
[----:B--2---:R-:W-:-:S05]  /*0420*/  IADD3 R19, PT, PT, R4, 0x2, RZ ;  /* 0x0000000204137810 */ /* 0x004fca0007ffe0ff */
[----:B------:R0:W-:Y:S04]  /*0430*/  STG.E desc[UR4][R8.64], R19 ;  /* 0x0000001308007986 */ /* 0x0001e8000c101904 */
[----:B------:R-:W2:Y:S01]  /*0440*/  LDG.E R4, desc[UR4][R10.64] ;  /* 0x000000040a047981 */ /* 0x000ea2000c1e1900 */
[----:B------:R-:W-:-:S04]  /*0450*/  LEA R5, R0, R5, 0x2 ;  /* 0x0000000500057211 */ /* 0x000fc800078e10ff */
[----:B------:R-:W-:Y:S01]  /*0460*/  ISETP.GE.AND P0, PT, R5, UR6, PT ;  /* 0x0000000605007c0c */ /* 0x000fe2000bf06270 */
[----:B--2---:R-:W-:-:S05]  /*0470*/  VIADD R21, R4, 0x2 ;  /* 0x0000000204157836 */ /* 0x004fca0000000000 */
[----:B------:R0:W-:Y:S07]  /*0480*/  STG.E desc[UR4][R10.64], R21 ;  /* 0x000000150a007986 */ /* 0x0001ee000c101904 */
[----:B------:R-:W-:Y:S05]  /*0490*/  @!P0 BRA `(.L_x_3) ;  /* 0xfffffffc00b48947 */ /* 0x000fea000383ffff */
[----:B------:R-:W-:Y:S05]  /*04a0*/  EXIT ;  /* 0x000000000000794d */ /* 0x000fea0003800000 */
.L_x_4:
[----:B------:R-:W-:-:S00]  /*04b0*/  BRA `(.L_x_4) ;  /* 0xfffffffc00fc7947 */ /* 0x000fc0000383ffff */
[----:B------:R-:W-:-:S00]  /*04c0*/  NOP ;  /* 0x0000000000007918 */ /* 0x000fc00000000000 */
        /* <DEDUP_REMOVED lines=11> */
.L_x_5:


//--------------------- .nv.shared.reserved.0     --------------------------
	.section	.nv.shared.reserved.0,"aw",@nobits
	.weak		__nv_reservedSMEM_offset_0_alias
	.size		__nv_reservedSMEM_offset_0_alias, 0, 64
	.other		__nv_reservedSMEM_offset_0_alias,@"STO_CUDA_RESERVED_SHARED STV_DEFAULT"
__nv_reservedSMEM_offset_0_alias:
	.zero		0
	.zero		64


//--------------------- .nv.constant0._Z7add_twoPii --------------------------
	.section	.nv.constant0._Z7add_twoPii,"a",@progbits
	.sectionflags	@""
	.align	4
.nv.constant0._Z7add_twoPii:
	.zero		908


//--------------------- SYMBOLS --------------------------

	.type		.nv.reservedSmem.offset0,@object
	.size		.nv.reservedSmem.offset0,0x4
